//
// Generated by NVIDIA NVVM Compiler
//
// Compiler Build ID: CL-36424714
// Cuda compilation tools, release 13.0, V13.0.88
// Based on NVVM 20.0.0
//

.version 9.0
.target sm_100
.address_size 64

	// .globl	_Z6redSumPdS_
// _ZZ6redSumPdS_E7red_mat has been demoted

.visible .entry _Z6redSumPdS_(
	.param .u64 .ptr .align 1 _Z6redSumPdS__param_0,
	.param .u64 .ptr .align 1 _Z6redSumPdS__param_1
)
{
	.reg .pred 	%p<5>;
	.reg .b32 	%r<16>;
	.reg .b64 	%rd<11>;
	.reg .b64 	%fd<8>;
	// demoted variable
	.shared .align 8 .b8 _ZZ6redSumPdS_E7red_mat[16384];
	ld.param.u64 	%rd2, [_Z6redSumPdS__param_0];
	ld.param.u64 	%rd1, [_Z6redSumPdS__param_1];
	cvta.to.global.u64 	%rd3, %rd2;
	mov.u32 	%r15, %ntid.x;
	mov.u32 	%r2, %ctaid.x;
	mul.lo.s32 	%r7, %r15, %r2;
	shl.b32 	%r8, %r7, 1;
	mov.u32 	%r3, %tid.x;
	add.s32 	%r9, %r8, %r3;
	mul.wide.u32 	%rd4, %r9, 8;
	add.s64 	%rd5, %rd3, %rd4;
	ld.global.f64 	%fd1, [%rd5];
	add.s32 	%r10, %r9, %r15;
	mul.wide.u32 	%rd6, %r10, 8;
	add.s64 	%rd7, %rd3, %rd6;
	ld.global.f64 	%fd2, [%rd7];
	add.f64 	%fd3, %fd1, %fd2;
	shl.b32 	%r11, %r3, 3;
	mov.u32 	%r12, _ZZ6redSumPdS_E7red_mat;
	add.s32 	%r4, %r12, %r11;
	st.shared.f64 	[%r4], %fd3;
	bar.sync 	0;
	setp.lt.u32 	%p1, %r15, 2;
	@%p1 bra 	$L__BB0_4;
$L__BB0_1:
	shr.u32 	%r6, %r15, 1;
	setp.ge.u32 	%p2, %r3, %r6;
	@%p2 bra 	$L__BB0_3;
	shl.b32 	%r13, %r6, 3;
	add.s32 	%r14, %r4, %r13;
	ld.shared.f64 	%fd4, [%r14];
	ld.shared.f64 	%fd5, [%r4];
	add.f64 	%fd6, %fd4, %fd5;
	st.shared.f64 	[%r4], %fd6;
$L__BB0_3:
	setp.gt.u32 	%p3, %r15, 3;
	mov.u32 	%r15, %r6;
	@%p3 bra 	$L__BB0_1;
$L__BB0_4:
	bar.sync 	0;
	setp.ne.s32 	%p4, %r3, 0;
	@%p4 bra 	$L__BB0_6;
	ld.shared.f64 	%fd7, [_ZZ6redSumPdS_E7red_mat];
	cvta.to.global.u64 	%rd8, %rd1;
	mul.wide.u32 	%rd9, %r2, 8;
	add.s64 	%rd10, %rd8, %rd9;
	st.global.f64 	[%rd10], %fd7;
$L__BB0_6:
	ret;

}


// ===== COMPILED SASS (sm_100) =====

	.target	sm_100

	.elftype	@"ET_EXEC"


//--------------------- .note.nv.tkinfo           --------------------------
	.section	.note.nv.tkinfo,"",@"SHT_NOTE"
	.sectionflags	@"SHF_NOTE_NV_TKINFO"
	.tkinfo
        /*0018*/ 	.word	0x00000002
        /*0030*/ 	.string	""
        /*0030*/ 	.string	"ptxas"
        /*0030*/ 	.string	"Cuda compilation tools, release 13.0, V13.0.88"
        /*0030*/ 	.string	"Build cuda_13.0.r13.0/compiler.36424714_0"
        /*0030*/ 	.string	"-arch sm_100 -m 64 "



//--------------------- .note.nv.cuinfo           --------------------------
	.section	.note.nv.cuinfo,"",@"SHT_NOTE"
	.sectionflags	@"SHF_NOTE_NV_CUINFO"
        /*0018*/ 	.short	0x0002
        /*001a*/ 	.short	0x0064
        /*001c*/ 	.short	0x0082
	.zero		2


//--------------------- .nv.info                  --------------------------
	.section	.nv.info,"",@"SHT_CUDA_INFO"
	.align	4


	//----- nvinfo : EIATTR_REGCOUNT
	.align		4
        /*0000*/ 	.byte	0x04, 0x2f
        /*0002*/ 	.short	(.L_1 - .L_0)
	.align		4
.L_0:
        /*0004*/ 	.word	index@(_Z6redSumPdS_)
        /*0008*/ 	.word	0x0000000e


	//----- nvinfo : EIATTR_FRAME_SIZE
	.align		4
.L_1:
        /*000c*/ 	.byte	0x04, 0x11
        /*000e*/ 	.short	(.L_3 - .L_2)
	.align		4
.L_2:
        /*0010*/ 	.word	index@(_Z6redSumPdS_)
        /*0014*/ 	.word	0x00000000


	//----- nvinfo : EIATTR_MIN_STACK_SIZE
	.align		4
.L_3:
        /*0018*/ 	.byte	0x04, 0x12
        /*001a*/ 	.short	(.L_5 - .L_4)
	.align		4
.L_4:
        /*001c*/ 	.word	index@(_Z6redSumPdS_)
        /*0020*/ 	.word	0x00000000
.L_5:


//--------------------- .nv.compat                --------------------------
	.section	.nv.compat,"",@"SHT_CUDA_COMPAT_INFO"
	.align	4
        /*0000*/ 	.byte	0x02, 0x09, 0x00, 0x00, 0x02, 0x02, 0x01, 0x00, 0x02, 0x05, 0x05, 0x00, 0x03, 0x07, 0x01, 0x01
        /*0010*/ 	.byte	0x02, 0x03, 0x00, 0x00, 0x02, 0x06, 0x01, 0x00, 0x04, 0x0b, 0x08, 0x00, 0x01, 0x00, 0x00, 0x00
        /*0020*/ 	.byte	0x00, 0x00, 0x00, 0x00


//--------------------- .nv.info._Z6redSumPdS_    --------------------------
	.section	.nv.info._Z6redSumPdS_,"",@"SHT_CUDA_INFO"
	.sectionflags	@""
	.align	4


	//----- nvinfo : EIATTR_CUDA_API_VERSION
	.align		4
        /*0000*/ 	.byte	0x04, 0x37
        /*0002*/ 	.short	(.L_7 - .L_6)
.L_6:
        /*0004*/ 	.word	0x00000082


	//----- nvinfo : EIATTR_KPARAM_INFO
	.align		4
.L_7:
        /*0008*/ 	.byte	0x04, 0x17
        /*000a*/ 	.short	(.L_9 - .L_8)
.L_8:
        /*000c*/ 	.word	0x00000000
        /*0010*/ 	.short	0x0001
        /*0012*/ 	.short	0x0008
        /*0014*/ 	.byte	0x00, 0xf5, 0x21, 0x00


	//----- nvinfo : EIATTR_KPARAM_INFO
	.align		4
.L_9:
        /*0018*/ 	.byte	0x04, 0x17
        /*001a*/ 	.short	(.L_11 - .L_10)
.L_10:
        /*001c*/ 	.word	0x00000000
        /*0020*/ 	.short	0x0000
        /*0022*/ 	.short	0x0000
        /*0024*/ 	.byte	0x00, 0xf5, 0x21, 0x00


	//----- nvinfo : EIATTR_SPARSE_MMA_MASK
	.align		4
.L_11:
        /*0028*/ 	.byte	0x03, 0x50
        /*002a*/ 	.short	0x0000


	//----- nvinfo : EIATTR_MAXREG_COUNT
	.align		4
        /*002c*/ 	.byte	0x03, 0x1b
        /*002e*/ 	.short	0x00ff


	//----- nvinfo : EIATTR_NUM_BARRIERS
	.align		4
        /*0030*/ 	.byte	0x02, 0x4c
        /*0032*/ 	.byte	0x01
	.zero		1


	//----- nvinfo : EIATTR_MERCURY_ISA_VERSION
	.align		4
        /*0034*/ 	.byte	0x03, 0x5f
        /*0036*/ 	.short	0x0101


	//----- nvinfo : EIATTR_VRC_CTA_INIT_COUNT
	.align		4
        /*0038*/ 	.byte	0x02, 0x4a
	.zero		1
	.zero		1


	//----- nvinfo : EIATTR_EXIT_INSTR_OFFSETS
	.align		4
        /*003c*/ 	.byte	0x04, 0x1c
        /*003e*/ 	.short	(.L_13 - .L_12)


	//   ....[0]....
.L_12:
        /*0040*/ 	.word	0x00000230


	//   ....[1]....
        /*0044*/ 	.word	0x000002b0


	//----- nvinfo : EIATTR_CBANK_PARAM_SIZE
	.align		4
.L_13:
        /*0048*/ 	.byte	0x03, 0x19
        /*004a*/ 	.short	0x0010


	//----- nvinfo : EIATTR_PARAM_CBANK
	.align		4
        /*004c*/ 	.byte	0x04, 0x0a
        /*004e*/ 	.short	(.L_15 - .L_14)
	.align		4
.L_14:
        /*0050*/ 	.word	index@(.nv.constant0._Z6redSumPdS_)
        /*0054*/ 	.short	0x0380
        /*0056*/ 	.short	0x0010


	//----- nvinfo : EIATTR_SW_WAR
	.align		4
.L_15:
        /*0058*/ 	.byte	0x04, 0x36
        /*005a*/ 	.short	(.L_17 - .L_16)
.L_16:
        /*005c*/ 	.word	0x00000008
.L_17:


//--------------------- .nv.callgraph             --------------------------
	.section	.nv.callgraph,"",@"SHT_CUDA_CALLGRAPH"
	.align	4
	.sectionentsize	8
	.align		4
        /*0000*/ 	.word	0x00000000
	.align		4
        /*0004*/ 	.word	0xffffffff
	.align		4
        /*0008*/ 	.word	0x00000000
	.align		4
        /*000c*/ 	.word	0xfffffffe
	.align		4
        /*0010*/ 	.word	0x00000000
	.align		4
        /*0014*/ 	.word	0xfffffffd
	.align		4
        /*0018*/ 	.word	0x00000000
	.align		4
        /*001c*/ 	.word	0xfffffffc


//--------------------- .text._Z6redSumPdS_       --------------------------
	.section	.text._Z6redSumPdS_,"ax",@progbits
	.align	128
        .global         _Z6redSumPdS_
        .type           _Z6redSumPdS_,@function
        .size           _Z6redSumPdS_,(.L_x_3 - _Z6redSumPdS_)
        .other          _Z6redSumPdS_,@"STO_CUDA_ENTRY STV_DEFAULT"
_Z6redSumPdS_:
.text._Z6redSumPdS_:
[----:B------:R-:W-:Y:S01]  /*0000*/  LDC R1, c[0x0][0x37c] ;  /* 0x0000df00ff017b82 */ /* 0x000fe20000000800 */
[----:B------:R-:W0:Y:S01]  /*0010*/  S2R R0, SR_CTAID.X ;  /* 0x0000000000007919 */ /* 0x000e220000002500 */
[----:B------:R-:W0:Y:S06]  /*0020*/  LDCU UR8, c[0x0][0x360] ;  /* 0x00006c00ff0877ac */ /* 0x000e2c0008000800 */
[----:B------:R-:W1:Y:S01]  /*0030*/  LDC.64 R4, c[0x0][0x380] ;  /* 0x0000e000ff047b82 */ /* 0x000e620000000a00 */
[----:B------:R-:W2:Y:S01]  /*0040*/  S2R R11, SR_TID.X ;  /* 0x00000000000b7919 */ /* 0x000ea20000002100 */
[----:B------:R-:W3:Y:S01]  /*0050*/  LDCU.64 UR6, c[0x0][0x358] ;  /* 0x00006b00ff0677ac */ /* 0x000ee20008000a00 */
[----:B0-----:R-:W-:-:S04]  /*0060*/  IMAD R2, R0, UR8, RZ ;  /* 0x0000000800027c24 */ /* 0x001fc8000f8e02ff */
[----:B--2---:R-:W-:-:S05]  /*0070*/  IMAD R3, R2, 0x2, R11 ;  /* 0x0000000202037824 */ /* 0x004fca00078e020b */
[C---:B------:R-:W-:Y:S01]  /*0080*/  IADD3 R7, PT, PT, R3.reuse, UR8, RZ ;  /* 0x0000000803077c10 */ /* 0x040fe2000fffe0ff */
[----:B-1----:R-:W-:-:S04]  /*0090*/  IMAD.WIDE.U32 R2, R3, 0x8, R4 ;  /* 0x0000000803027825 */ /* 0x002fc800078e0004 */
[----:B------:R-:W-:Y:S02]  /*00a0*/  IMAD.WIDE.U32 R4, R7, 0x8, R4 ;  /* 0x0000000807047825 */ /* 0x000fe400078e0004 */
[----:B---3--:R-:W2:Y:S04]  /*00b0*/  LDG.E.64 R2, desc[UR6][R2.64] ;  /* 0x0000000602027981 */ /* 0x008ea8000c1e1b00 */
[----:B------:R-:W2:Y:S01]  /*00c0*/  LDG.E.64 R4, desc[UR6][R4.64] ;  /* 0x0000000604047981 */ /* 0x000ea2000c1e1b00 */
[----:B------:R-:W0:Y:S01]  /*00d0*/  S2UR UR5, SR_CgaCtaId ;  /* 0x00000000000579c3 */ /* 0x000e220000008800 */
[----:B------:R-:W-:Y:S01]  /*00e0*/  UMOV UR4, 0x400 ;  /* 0x0000040000047882 */ /* 0x000fe20000000000 */
[----:B------:R-:W-:Y:S01]  /*00f0*/  UISETP.GE.U32.AND UP0, UPT, UR8, 0x2, UPT ;  /* 0x000000020800788c */ /* 0x000fe2000bf06070 */
[----:B------:R-:W-:Y:S01]  /*0100*/  ISETP.NE.AND P0, PT, R11, RZ, PT ;  /* 0x000000ff0b00720c */ /* 0x000fe20003f05270 */
[----:B0-----:R-:W-:-:S06]  /*0110*/  ULEA UR4, UR5, UR4, 0x18 ;  /* 0x0000000405047291 */ /* 0x001fcc000f8ec0ff */
[----:B------:R-:W-:Y:S01]  /*0120*/  LEA R9, R11, UR4, 0x3 ;  /* 0x000000040b097c11 */ /* 0x000fe2000f8e18ff */
[----:B--2---:R-:W-:-:S07]  /*0130*/  DADD R6, R2, R4 ;  /* 0x0000000002067229 */ /* 0x004fce0000000004 */
[----:B------:R0:W-:Y:S01]  /*0140*/  STS.64 [R9], R6 ;  /* 0x0000000609007388 */ /* 0x0001e20000000a00 */
[----:B------:R-:W-:Y:S06]  /*0150*/  BAR.SYNC.DEFER_BLOCKING 0x0 ;  /* 0x0000000000007b1d */ /* 0x000fec0000010000 */
[----:B------:R-:W-:Y:S05]  /*0160*/  BRA.U !UP0, `(.L_x_0) ;  /* 0x00000001082c7547 */ /* 0x000fea000b800000 */
[----:B0-----:R-:W-:-:S07]  /*0170*/  IMAD.U32 R6, RZ, RZ, UR8 ;  /* 0x00000008ff067e24 */ /* 0x001fce000f8e00ff */
.L_x_1:
[----:B------:R-:W-:-:S04]  /*0180*/  SHF.R.U32.HI R8, RZ, 0x1, R6 ;  /* 0x00000001ff087819 */ /* 0x000fc80000011606 */
[----:B------:R-:W-:-:S13]  /*0190*/  ISETP.GE.U32.AND P1, PT, R11, R8, PT ;  /* 0x000000080b00720c */ /* 0x000fda0003f26070 */
[----:B------:R-:W-:Y:S01]  /*01a0*/  @!P1 LEA R7, R8, R9, 0x3 ;  /* 0x0000000908079211 */ /* 0x000fe200078e18ff */
[----:B------:R-:W-:Y:S04]  /*01b0*/  @!P1 LDS.64 R4, [R9] ;  /* 0x0000000009049984 */ /* 0x000fe80000000a00 */
[----:B------:R-:W0:Y:S02]  /*01c0*/  @!P1 LDS.64 R2, [R7] ;  /* 0x0000000007029984 */ /* 0x000e240000000a00 */
[----:B0-----:R-:W-:-:S07]  /*01d0*/  @!P1 DADD R2, R2, R4 ;  /* 0x0000000002029229 */ /* 0x001fce0000000004 */
[----:B------:R1:W-:Y:S01]  /*01e0*/  @!P1 STS.64 [R9], R2 ;  /* 0x0000000209009388 */ /* 0x0003e20000000a00 */
[----:B------:R-:W-:Y:S01]  /*01f0*/  ISETP.GT.U32.AND P1, PT, R6, 0x3, PT ;  /* 0x000000030600780c */ /* 0x000fe20003f24070 */
[----:B------:R-:W-:-:S12]  /*0200*/  IMAD.MOV.U32 R6, RZ, RZ, R8 ;  /* 0x000000ffff067224 */ /* 0x000fd800078e0008 */
[----:B-1----:R-:W-:Y:S05]  /*0210*/  @P1 BRA `(.L_x_1) ;  /* 0xfffffffc00d81947 */ /* 0x002fea000383ffff */
.L_x_0:
[----:B------:R-:W-:Y:S06]  /*0220*/  BAR.SYNC.DEFER_BLOCKING 0x0 ;  /* 0x0000000000007b1d */ /* 0x000fec0000010000 */
[----:B------:R-:W-:Y:S05]  /*0230*/  @P0 EXIT ;  /* 0x000000000000094d */ /* 0x000fea0003800000 */
[----:B------:R-:W1:Y:S01]  /*0240*/  S2UR UR5, SR_CgaCtaId ;  /* 0x00000000000579c3 */ /* 0x000e620000008800 */
[----:B------:R-:W-:-:S07]  /*0250*/  UMOV UR4, 0x400 ;  /* 0x0000040000047882 */ /* 0x000fce0000000000 */
[----:B------:R-:W2:Y:S01]  /*0260*/  LDC.64 R4, c[0x0][0x388] ;  /* 0x0000e200ff047b82 */ /* 0x000ea20000000a00 */
[----:B-1----:R-:W-:Y:S01]  /*0270*/  ULEA UR4, UR5, UR4, 0x18 ;  /* 0x0000000405047291 */ /* 0x002fe2000f8ec0ff */
[----:B--2---:R-:W-:-:S08]  /*0280*/  IMAD.WIDE.U32 R4, R0, 0x8, R4 ;  /* 0x0000000800047825 */ /* 0x004fd000078e0004 */
[----:B------:R-:W1:Y:S04]  /*0290*/  LDS.64 R2, [UR4] ;  /* 0x00000004ff027984 */ /* 0x000e680008000a00 */
[----:B-1----:R-:W-:Y:S01]  /*02a0*/  STG.E.64 desc[UR6][R4.64], R2 ;  /* 0x0000000204007986 */ /* 0x002fe2000c101b06 */
[----:B------:R-:W-:Y:S05]  /*02b0*/  EXIT ;  /* 0x000000000000794d */ /* 0x000fea0003800000 */
.L_x_2:
[----:B------:R-:W-:-:S00]  /*02c0*/  BRA `(.L_x_2) ;  /* 0xfffffffc00fc7947 */ /* 0x000fc0000383ffff */
[----:B------:R-:W-:-:S00]  /*02d0*/  NOP ;  /* 0x0000000000007918 */ /* 0x000fc00000000000 */
        /* <DEDUP_REMOVED lines=10> */
.L_x_3:


//--------------------- .nv.shared._Z6redSumPdS_  --------------------------
	.section	.nv.shared._Z6redSumPdS_,"aw",@nobits
	.sectionflags	@""
	.align	8
.nv.shared._Z6redSumPdS_:
	.zero		17408


//--------------------- .nv.shared.reserved.0     --------------------------
	.section	.nv.shared.reserved.0,"aw",@nobits
	.weak		__nv_reservedSMEM_offset_0_alias
	.size		__nv_reservedSMEM_offset_0_alias, 0, 64
	.other		__nv_reservedSMEM_offset_0_alias,@"STO_CUDA_RESERVED_SHARED STV_DEFAULT"
__nv_reservedSMEM_offset_0_alias:
	.zero		0
	.zero		64


//--------------------- .nv.constant0._Z6redSumPdS_ --------------------------
	.section	.nv.constant0._Z6redSumPdS_,"a",@progbits
	.sectionflags	@""
	.align	4
.nv.constant0._Z6redSumPdS_:
	.zero		912


//--------------------- SYMBOLS --------------------------

	.type		.nv.reservedSmem.offset0,@object
	.size		.nv.reservedSmem.offset0,0x4
	.type		.nv.reservedSmem.cap,@object
	.size		.nv.reservedSmem.cap,0x4
